//
// Generated by NVIDIA NVVM Compiler
//
// Compiler Build ID: CL-36424714
// Cuda compilation tools, release 13.0, V13.0.88
// Based on NVVM 20.0.0
//

.version 9.0
.target sm_100
.address_size 64

	// .globl	_Z23test_movmatrix_fragmentP6__halfS0_i
// _ZZ23test_movmatrix_fragmentP6__halfS0_iE11shared_data has been demoted

.visible .entry _Z23test_movmatrix_fragmentP6__halfS0_i(
	.param .u64 .ptr .align 1 _Z23test_movmatrix_fragmentP6__halfS0_i_param_0,
	.param .u64 .ptr .align 1 _Z23test_movmatrix_fragmentP6__halfS0_i_param_1,
	.param .u32 _Z23test_movmatrix_fragmentP6__halfS0_i_param_2
)
{
	.reg .pred 	%p<5>;
	.reg .b16 	%rs<4>;
	.reg .b32 	%r<26>;
	.reg .b64 	%rd<11>;
	// demoted variable
	.shared .align 2 .b8 _ZZ23test_movmatrix_fragmentP6__halfS0_iE11shared_data[2048];
	ld.param.u64 	%rd2, [_Z23test_movmatrix_fragmentP6__halfS0_i_param_0];
	ld.param.u64 	%rd3, [_Z23test_movmatrix_fragmentP6__halfS0_i_param_1];
	ld.param.u32 	%r7, [_Z23test_movmatrix_fragmentP6__halfS0_i_param_2];
	mov.u32 	%r1, %tid.x;
	setp.ge.s32 	%p1, %r1, %r7;
	@%p1 bra 	$L__BB0_3;
	mov.u32 	%r2, %ntid.x;
	cvta.to.global.u64 	%rd1, %rd2;
	mov.u32 	%r9, _ZZ23test_movmatrix_fragmentP6__halfS0_iE11shared_data;
	mov.u32 	%r24, %r1;
$L__BB0_2:
	shl.b32 	%r8, %r24, 1;
	add.s32 	%r10, %r9, %r8;
	mul.wide.s32 	%rd4, %r24, 2;
	add.s64 	%rd5, %rd1, %rd4;
	ld.global.u16 	%rs1, [%rd5];
	st.shared.u16 	[%r10], %rs1;
	add.s32 	%r24, %r24, %r2;
	setp.lt.s32 	%p2, %r24, %r7;
	@%p2 bra 	$L__BB0_2;
$L__BB0_3:
	and.b32  	%r16, %r1, 31;
	bar.sync 	0;
	setp.lt.u32 	%p3, %r16, 8;
	shl.b32 	%r17, %r1, 3;
	and.b32  	%r18, %r17, 248;
	selp.b32 	%r19, %r18, 0, %p3;
	shl.b32 	%r20, %r19, 1;
	mov.u32 	%r21, _ZZ23test_movmatrix_fragmentP6__halfS0_iE11shared_data;
	add.s32 	%r12, %r21, %r20;
	// begin inline asm
	ldmatrix.sync.aligned.m8n8.x1.shared.b16 {%r11}, [%r12];

	// end inline asm
	mov.u32 	%r25, %r11;
	// begin inline asm
	movmatrix.sync.aligned.m8n8.trans.b16 %r13, %r11;

	// end inline asm
	shl.b32 	%r22, %r1, 1;
	and.b32  	%r6, %r22, 62;
	or.b32  	%r23, %r6, 1;
	setp.ge.s32 	%p4, %r23, %r7;
	@%p4 bra 	$L__BB0_5;
	mov.b32 	{%rs2, %rs3}, %r13;
	cvta.to.global.u64 	%rd8, %rd3;
	mul.wide.u32 	%rd9, %r6, 2;
	add.s64 	%rd10, %rd8, %rd9;
	st.global.u16 	[%rd10], %rs2;
	st.global.u16 	[%rd10+2], %rs3;
$L__BB0_5:
	ret;

}


// ===== COMPILED SASS (sm_100) =====

	.target	sm_100

	.elftype	@"ET_EXEC"


//--------------------- .note.nv.tkinfo           --------------------------
	.section	.note.nv.tkinfo,"",@"SHT_NOTE"
	.sectionflags	@"SHF_NOTE_NV_TKINFO"
	.tkinfo
        /*0018*/ 	.word	0x00000002
        /*0030*/ 	.string	""
        /*0030*/ 	.string	"ptxas"
        /*0030*/ 	.string	"Cuda compilation tools, release 13.0, V13.0.88"
        /*0030*/ 	.string	"Build cuda_13.0.r13.0/compiler.36424714_0"
        /*0030*/ 	.string	"-arch sm_100 -m 64 "



//--------------------- .note.nv.cuinfo           --------------------------
	.section	.note.nv.cuinfo,"",@"SHT_NOTE"
	.sectionflags	@"SHF_NOTE_NV_CUINFO"
        /*0018*/ 	.short	0x0002
        /*001a*/ 	.short	0x0064
        /*001c*/ 	.short	0x0082
	.zero		2


//--------------------- .nv.info                  --------------------------
	.section	.nv.info,"",@"SHT_CUDA_INFO"
	.align	4


	//----- nvinfo : EIATTR_REGCOUNT
	.align		4
        /*0000*/ 	.byte	0x04, 0x2f
        /*0002*/ 	.short	(.L_1 - .L_0)
	.align		4
.L_0:
        /*0004*/ 	.word	index@(_Z23test_movmatrix_fragmentP6__halfS0_i)
        /*0008*/ 	.word	0x0000000d


	//----- nvinfo : EIATTR_FRAME_SIZE
	.align		4
.L_1:
        /*000c*/ 	.byte	0x04, 0x11
        /*000e*/ 	.short	(.L_3 - .L_2)
	.align		4
.L_2:
        /*0010*/ 	.word	index@(_Z23test_movmatrix_fragmentP6__halfS0_i)
        /*0014*/ 	.word	0x00000000


	//----- nvinfo : EIATTR_MIN_STACK_SIZE
	.align		4
.L_3:
        /*0018*/ 	.byte	0x04, 0x12
        /*001a*/ 	.short	(.L_5 - .L_4)
	.align		4
.L_4:
        /*001c*/ 	.word	index@(_Z23test_movmatrix_fragmentP6__halfS0_i)
        /*0020*/ 	.word	0x00000000
.L_5:


//--------------------- .nv.compat                --------------------------
	.section	.nv.compat,"",@"SHT_CUDA_COMPAT_INFO"
	.align	4
        /*0000*/ 	.byte	0x02, 0x09, 0x00, 0x00, 0x02, 0x02, 0x01, 0x00, 0x02, 0x05, 0x05, 0x00, 0x03, 0x07, 0x01, 0x01
        /*0010*/ 	.byte	0x02, 0x03, 0x00, 0x00, 0x02, 0x06, 0x01, 0x00, 0x04, 0x0b, 0x08, 0x00, 0x09, 0x00, 0x00, 0x00
        /*0020*/ 	.byte	0x00, 0x00, 0x00, 0x00


//--------------------- .nv.info._Z23test_movmatrix_fragmentP6__halfS0_i --------------------------
	.section	.nv.info._Z23test_movmatrix_fragmentP6__halfS0_i,"",@"SHT_CUDA_INFO"
	.sectionflags	@""
	.align	4


	//----- nvinfo : EIATTR_CUDA_API_VERSION
	.align		4
        /*0000*/ 	.byte	0x04, 0x37
        /*0002*/ 	.short	(.L_7 - .L_6)
.L_6:
        /*0004*/ 	.word	0x00000082


	//----- nvinfo : EIATTR_KPARAM_INFO
	.align		4
.L_7:
        /*0008*/ 	.byte	0x04, 0x17
        /*000a*/ 	.short	(.L_9 - .L_8)
.L_8:
        /*000c*/ 	.word	0x00000000
        /*0010*/ 	.short	0x0002
        /*0012*/ 	.short	0x0010
        /*0014*/ 	.byte	0x00, 0xf0, 0x11, 0x00


	//----- nvinfo : EIATTR_KPARAM_INFO
	.align		4
.L_9:
        /*0018*/ 	.byte	0x04, 0x17
        /*001a*/ 	.short	(.L_11 - .L_10)
.L_10:
        /*001c*/ 	.word	0x00000000
        /*0020*/ 	.short	0x0001
        /*0022*/ 	.short	0x0008
        /*0024*/ 	.byte	0x00, 0xf5, 0x21, 0x00


	//----- nvinfo : EIATTR_KPARAM_INFO
	.align		4
.L_11:
        /*0028*/ 	.byte	0x04, 0x17
        /*002a*/ 	.short	(.L_13 - .L_12)
.L_12:
        /*002c*/ 	.word	0x00000000
        /*0030*/ 	.short	0x0000
        /*0032*/ 	.short	0x0000
        /*0034*/ 	.byte	0x00, 0xf5, 0x21, 0x00


	//----- nvinfo : EIATTR_SPARSE_MMA_MASK
	.align		4
.L_13:
        /*0038*/ 	.byte	0x03, 0x50
        /*003a*/ 	.short	0x0000


	//----- nvinfo : EIATTR_MAXREG_COUNT
	.align		4
        /*003c*/ 	.byte	0x03, 0x1b
        /*003e*/ 	.short	0x00ff


	//----- nvinfo : EIATTR_NUM_BARRIERS
	.align		4
        /*0040*/ 	.byte	0x02, 0x4c
        /*0042*/ 	.byte	0x01
	.zero		1


	//----- nvinfo : EIATTR_MERCURY_ISA_VERSION
	.align		4
        /*0044*/ 	.byte	0x03, 0x5f
        /*0046*/ 	.short	0x0101


	//----- nvinfo : EIATTR_VRC_CTA_INIT_COUNT
	.align		4
        /*0048*/ 	.byte	0x02, 0x4a
	.zero		1
	.zero		1


	//----- nvinfo : EIATTR_EXIT_INSTR_OFFSETS
	.align		4
        /*004c*/ 	.byte	0x04, 0x1c
        /*004e*/ 	.short	(.L_15 - .L_14)


	//   ....[0]....
.L_14:
        /*0050*/ 	.word	0x00000250


	//   ....[1]....
        /*0054*/ 	.word	0x000002b0


	//----- nvinfo : EIATTR_CRS_STACK_SIZE
	.align		4
.L_15:
        /*0058*/ 	.byte	0x04, 0x1e
        /*005a*/ 	.short	(.L_17 - .L_16)
.L_16:
        /*005c*/ 	.word	0x00000000


	//----- nvinfo : EIATTR_CBANK_PARAM_SIZE
	.align		4
.L_17:
        /*0060*/ 	.byte	0x03, 0x19
        /*0062*/ 	.short	0x0014


	//----- nvinfo : EIATTR_PARAM_CBANK
	.align		4
        /*0064*/ 	.byte	0x04, 0x0a
        /*0066*/ 	.short	(.L_19 - .L_18)
	.align		4
.L_18:
        /*0068*/ 	.word	index@(.nv.constant0._Z23test_movmatrix_fragmentP6__halfS0_i)
        /*006c*/ 	.short	0x0380
        /*006e*/ 	.short	0x0014


	//----- nvinfo : EIATTR_SW_WAR
	.align		4
.L_19:
        /*0070*/ 	.byte	0x04, 0x36
        /*0072*/ 	.short	(.L_21 - .L_20)
.L_20:
        /*0074*/ 	.word	0x00000008
.L_21:


//--------------------- .nv.callgraph             --------------------------
	.section	.nv.callgraph,"",@"SHT_CUDA_CALLGRAPH"
	.align	4
	.sectionentsize	8
	.align		4
        /*0000*/ 	.word	0x00000000
	.align		4
        /*0004*/ 	.word	0xffffffff
	.align		4
        /*0008*/ 	.word	0x00000000
	.align		4
        /*000c*/ 	.word	0xfffffffe
	.align		4
        /*0010*/ 	.word	0x00000000
	.align		4
        /*0014*/ 	.word	0xfffffffd
	.align		4
        /*0018*/ 	.word	0x00000000
	.align		4
        /*001c*/ 	.word	0xfffffffc


//--------------------- .text._Z23test_movmatrix_fragmentP6__halfS0_i --------------------------
	.section	.text._Z23test_movmatrix_fragmentP6__halfS0_i,"ax",@progbits
	.align	128
        .global         _Z23test_movmatrix_fragmentP6__halfS0_i
        .type           _Z23test_movmatrix_fragmentP6__halfS0_i,@function
        .size           _Z23test_movmatrix_fragmentP6__halfS0_i,(.L_x_4 - _Z23test_movmatrix_fragmentP6__halfS0_i)
        .other          _Z23test_movmatrix_fragmentP6__halfS0_i,@"STO_CUDA_ENTRY STV_DEFAULT"
_Z23test_movmatrix_fragmentP6__halfS0_i:
.text._Z23test_movmatrix_fragmentP6__halfS0_i:
[----:B------:R-:W-:Y:S01]  /*0000*/  LDC R1, c[0x0][0x37c] ;  /* 0x0000df00ff017b82 */ /* 0x000fe20000000800 */
[----:B------:R-:W0:Y:S01]  /*0010*/  S2R R8, SR_TID.X ;  /* 0x0000000000087919 */ /* 0x000e220000002100 */
[----:B------:R-:W0:Y:S01]  /*0020*/  LDCU UR8, c[0x0][0x390] ;  /* 0x00007200ff0877ac */ /* 0x000e220008000800 */
[----:B------:R-:W-:Y:S01]  /*0030*/  BSSY.RECONVERGENT B0, `(.L_x_0) ;  /* 0x0000011000007945 */ /* 0x000fe20003800200 */
[----:B------:R-:W1:Y:S01]  /*0040*/  LDCU.64 UR6, c[0x0][0x358] ;  /* 0x00006b00ff0677ac */ /* 0x000e620008000a00 */
[----:B0-----:R-:W-:-:S13]  /*0050*/  ISETP.GE.AND P0, PT, R8, UR8, PT ;  /* 0x0000000808007c0c */ /* 0x001fda000bf06270 */
[----:B-1----:R-:W-:Y:S05]  /*0060*/  @P0 BRA `(.L_x_1) ;  /* 0x0000000000340947 */ /* 0x002fea0003800000 */
[----:B------:R-:W0:Y:S01]  /*0070*/  S2R R3, SR_CgaCtaId ;  /* 0x0000000000037919 */ /* 0x000e220000008800 */
[----:B------:R-:W1:Y:S01]  /*0080*/  LDC R10, c[0x0][0x360] ;  /* 0x0000d800ff0a7b82 */ /* 0x000e620000000800 */
[----:B------:R-:W-:Y:S01]  /*0090*/  MOV R0, 0x400 ;  /* 0x0000040000007802 */ /* 0x000fe20000000f00 */
[----:B------:R-:W-:-:S06]  /*00a0*/  IMAD.MOV.U32 R7, RZ, RZ, R8 ;  /* 0x000000ffff077224 */ /* 0x000fcc00078e0008 */
[----:B------:R-:W2:Y:S01]  /*00b0*/  LDC.64 R4, c[0x0][0x380] ;  /* 0x0000e000ff047b82 */ /* 0x000ea20000000a00 */
[----:B0-----:R-:W-:-:S07]  /*00c0*/  LEA R0, R3, R0, 0x18 ;  /* 0x0000000003007211 */ /* 0x001fce00078ec0ff */
.L_x_2:
[----:B0-2---:R-:W-:-:S06]  /*00d0*/  IMAD.WIDE R2, R7, 0x2, R4 ;  /* 0x0000000207027825 */ /* 0x005fcc00078e0204 */
[----:B------:R-:W2:Y:S01]  /*00e0*/  LDG.E.U16 R3, desc[UR6][R2.64] ;  /* 0x0000000602037981 */ /* 0x000ea2000c1e1500 */
[----:B------:R-:W-:Y:S02]  /*00f0*/  IMAD R6, R7, 0x2, R0 ;  /* 0x0000000207067824 */ /* 0x000fe400078e0200 */
[----:B-1----:R-:W-:-:S05]  /*0100*/  IMAD.IADD R7, R10, 0x1, R7 ;  /* 0x000000010a077824 */ /* 0x002fca00078e0207 */
[----:B------:R-:W-:Y:S01]  /*0110*/  ISETP.GE.AND P0, PT, R7, UR8, PT ;  /* 0x0000000807007c0c */ /* 0x000fe2000bf06270 */
[----:B--2---:R0:W-:-:S12]  /*0120*/  STS.U16 [R6], R3 ;  /* 0x0000000306007388 */ /* 0x0041d80000000400 */
[----:B------:R-:W-:Y:S05]  /*0130*/  @!P0 BRA `(.L_x_2) ;  /* 0xfffffffc00e48947 */ /* 0x000fea000383ffff */
.L_x_1:
[----:B------:R-:W-:Y:S05]  /*0140*/  BSYNC.RECONVERGENT B0 ;  /* 0x0000000000007941 */ /* 0x000fea0003800200 */
.L_x_0:
[----:B------:R-:W1:Y:S08]  /*0150*/  S2UR UR5, SR_CgaCtaId ;  /* 0x00000000000579c3 */ /* 0x000e700000008800 */
[----:B------:R-:W-:Y:S01]  /*0160*/  BAR.SYNC.DEFER_BLOCKING 0x0 ;  /* 0x0000000000007b1d */ /* 0x000fe20000010000 */
[C---:B------:R-:W-:Y:S01]  /*0170*/  IMAD.SHL.U32 R0, R8.reuse, 0x8, RZ ;  /* 0x0000000808007824 */ /* 0x040fe200078e00ff */
[----:B------:R-:W-:-:S04]  /*0180*/  LOP3.LUT R2, R8, 0x1f, RZ, 0xc0, !PT ;  /* 0x0000001f08027812 */ /* 0x000fc800078ec0ff */
[----:B------:R-:W-:Y:S01]  /*0190*/  ISETP.GE.U32.AND P0, PT, R2, 0x8, PT ;  /* 0x000000080200780c */ /* 0x000fe20003f06070 */
[----:B------:R-:W-:Y:S01]  /*01a0*/  UMOV UR4, 0x400 ;  /* 0x0000040000047882 */ /* 0x000fe20000000000 */
[----:B------:R-:W-:Y:S01]  /*01b0*/  LOP3.LUT R0, R0, 0xf8, RZ, 0xc0, !PT ;  /* 0x000000f800007812 */ /* 0x000fe200078ec0ff */
[----:B------:R-:W-:-:S03]  /*01c0*/  IMAD.SHL.U32 R2, R8, 0x2, RZ ;  /* 0x0000000208027824 */ /* 0x000fc600078e00ff */
[----:B------:R-:W-:Y:S02]  /*01d0*/  SEL R0, R0, RZ, !P0 ;  /* 0x000000ff00007207 */ /* 0x000fe40004000000 */
[----:B------:R-:W-:-:S04]  /*01e0*/  LOP3.LUT R7, R2, 0x3e, RZ, 0xc0, !PT ;  /* 0x0000003e02077812 */ /* 0x000fc800078ec0ff */
[----:B------:R-:W-:-:S04]  /*01f0*/  LOP3.LUT R2, R7, 0x1, RZ, 0xfc, !PT ;  /* 0x0000000107027812 */ /* 0x000fc800078efcff */
[----:B------:R-:W-:Y:S01]  /*0200*/  ISETP.GE.AND P0, PT, R2, UR8, PT ;  /* 0x0000000802007c0c */ /* 0x000fe2000bf06270 */
[----:B-1----:R-:W-:-:S06]  /*0210*/  ULEA UR4, UR5, UR4, 0x18 ;  /* 0x0000000405047291 */ /* 0x002fcc000f8ec0ff */
[----:B------:R-:W-:-:S06]  /*0220*/  LEA R0, R0, UR4, 0x1 ;  /* 0x0000000400007c11 */ /* 0x000fcc000f8e08ff */
[----:B------:R-:W1:Y:S04]  /*0230*/  LDSM.16.M88 R0, [R0] ;  /* 0x000000000000783b */ /* 0x000e680000000000 */
[----:B-1----:R1:W2:Y:S01]  /*0240*/  MOVM.16.MT88 R5, R0 ;  /* 0x000000000005723a */ /* 0x0022a20000000000 */
[----:B------:R-:W-:Y:S05]  /*0250*/  @P0 EXIT ;  /* 0x000000000000094d */ /* 0x000fea0003800000 */
[----:B0-----:R-:W0:Y:S01]  /*0260*/  LDC.64 R2, c[0x0][0x388] ;  /* 0x0000e200ff027b82 */ /* 0x001e220000000a00 */
[----:B-12---:R-:W-:Y:S01]  /*0270*/  PRMT R0, R5, 0x7632, R0 ;  /* 0x0000763205007816 */ /* 0x006fe20000000000 */
[----:B0-----:R-:W-:-:S05]  /*0280*/  IMAD.WIDE.U32 R2, R7, 0x2, R2 ;  /* 0x0000000207027825 */ /* 0x001fca00078e0002 */
[----:B------:R-:W-:Y:S04]  /*0290*/  STG.E.U16 desc[UR6][R2.64], R5 ;  /* 0x0000000502007986 */ /* 0x000fe8000c101506 */
[----:B------:R-:W-:Y:S01]  /*02a0*/  STG.E.U16 desc[UR6][R2.64+0x2], R0 ;  /* 0x0000020002007986 */ /* 0x000fe2000c101506 */
[----:B------:R-:W-:Y:S05]  /*02b0*/  EXIT ;  /* 0x000000000000794d */ /* 0x000fea0003800000 */
.L_x_3:
[----:B------:R-:W-:-:S00]  /*02c0*/  BRA `(.L_x_3) ;  /* 0xfffffffc00fc7947 */ /* 0x000fc0000383ffff */
[----:B------:R-:W-:-:S00]  /*02d0*/  NOP ;  /* 0x0000000000007918 */ /* 0x000fc00000000000 */
        /* <DEDUP_REMOVED lines=10> */
.L_x_4:


//--------------------- .nv.shared._Z23test_movmatrix_fragmentP6__halfS0_i --------------------------
	.section	.nv.shared._Z23test_movmatrix_fragmentP6__halfS0_i,"aw",@nobits
	.sectionflags	@""
	.align	2
.nv.shared._Z23test_movmatrix_fragmentP6__halfS0_i:
	.zero		3072


//--------------------- .nv.shared.reserved.0     --------------------------
	.section	.nv.shared.reserved.0,"aw",@nobits
	.weak		__nv_reservedSMEM_offset_0_alias
	.size		__nv_reservedSMEM_offset_0_alias, 0, 64
	.other		__nv_reservedSMEM_offset_0_alias,@"STO_CUDA_RESERVED_SHARED STV_DEFAULT"
__nv_reservedSMEM_offset_0_alias:
	.zero		0
	.zero		64


//--------------------- .nv.constant0._Z23test_movmatrix_fragmentP6__halfS0_i --------------------------
	.section	.nv.constant0._Z23test_movmatrix_fragmentP6__halfS0_i,"a",@progbits
	.sectionflags	@""
	.align	4
.nv.constant0._Z23test_movmatrix_fragmentP6__halfS0_i:
	.zero		916


//--------------------- SYMBOLS --------------------------

	.type		.nv.reservedSmem.offset0,@object
	.size		.nv.reservedSmem.offset0,0x4
	.type		.nv.reservedSmem.cap,@object
	.size		.nv.reservedSmem.cap,0x4
